//
// Generated by NVIDIA NVVM Compiler
//
// Compiler Build ID: CL-36424714
// Cuda compilation tools, release 13.0, V13.0.88
// Based on NVVM 20.0.0
//

.version 9.0
.target sm_100
.address_size 64

	// .globl	_Z10mul_matrixPiS_S_
// _ZZ10mul_matrixPiS_S_E3A_s has been demoted
// _ZZ10mul_matrixPiS_S_E3B_s has been demoted

.visible .entry _Z10mul_matrixPiS_S_(
	.param .u64 .ptr .align 1 _Z10mul_matrixPiS_S__param_0,
	.param .u64 .ptr .align 1 _Z10mul_matrixPiS_S__param_1,
	.param .u64 .ptr .align 1 _Z10mul_matrixPiS_S__param_2
)
{
	.reg .pred 	%p<2>;
	.reg .b32 	%r<130>;
	.reg .b64 	%rd<17>;
	// demoted variable
	.shared .align 4 .b8 _ZZ10mul_matrixPiS_S_E3A_s[4096];
	// demoted variable
	.shared .align 4 .b8 _ZZ10mul_matrixPiS_S_E3B_s[4096];
	ld.param.u64 	%rd7, [_Z10mul_matrixPiS_S__param_0];
	ld.param.u64 	%rd8, [_Z10mul_matrixPiS_S__param_1];
	ld.param.u64 	%rd6, [_Z10mul_matrixPiS_S__param_2];
	cvta.to.global.u64 	%rd9, %rd8;
	cvta.to.global.u64 	%rd1, %rd7;
	mov.u32 	%r17, %tid.y;
	mov.u32 	%r18, %tid.x;
	mov.u32 	%r19, %ctaid.y;
	mov.u32 	%r20, %ntid.y;
	mul.lo.s32 	%r21, %r19, %r20;
	add.s32 	%r1, %r21, %r17;
	mov.u32 	%r22, %ctaid.x;
	mov.u32 	%r2, %ntid.x;
	mad.lo.s32 	%r23, %r22, %r2, %r18;
	shl.b32 	%r3, %r23, 10;
	or.b32  	%r127, %r18, %r3;
	shl.b32 	%r24, %r17, 7;
	mov.u32 	%r25, _ZZ10mul_matrixPiS_S_E3A_s;
	add.s32 	%r5, %r25, %r24;
	shl.b32 	%r26, %r18, 2;
	add.s32 	%r6, %r5, %r26;
	mov.u32 	%r27, _ZZ10mul_matrixPiS_S_E3B_s;
	add.s32 	%r8, %r27, %r26;
	add.s32 	%r7, %r8, %r24;
	mad.lo.s32 	%r28, %r17, 1025, %r21;
	mul.wide.u32 	%rd10, %r28, 4;
	add.s64 	%rd16, %rd9, %rd10;
	mul.wide.u32 	%rd3, %r20, 4096;
	mov.b32 	%r129, 0;
$L__BB0_1:
	mul.wide.u32 	%rd11, %r127, 4;
	add.s64 	%rd12, %rd1, %rd11;
	ld.global.u32 	%r29, [%rd12];
	st.shared.u32 	[%r6], %r29;
	ld.global.u32 	%r30, [%rd16];
	st.shared.u32 	[%r7], %r30;
	bar.sync 	0;
	ld.shared.u32 	%r31, [%r5];
	ld.shared.u32 	%r32, [%r8];
	mad.lo.s32 	%r33, %r32, %r31, %r128;
	ld.shared.u32 	%r34, [%r5+4];
	ld.shared.u32 	%r35, [%r8+128];
	mad.lo.s32 	%r36, %r35, %r34, %r33;
	ld.shared.u32 	%r37, [%r5+8];
	ld.shared.u32 	%r38, [%r8+256];
	mad.lo.s32 	%r39, %r38, %r37, %r36;
	ld.shared.u32 	%r40, [%r5+12];
	ld.shared.u32 	%r41, [%r8+384];
	mad.lo.s32 	%r42, %r41, %r40, %r39;
	ld.shared.u32 	%r43, [%r5+16];
	ld.shared.u32 	%r44, [%r8+512];
	mad.lo.s32 	%r45, %r44, %r43, %r42;
	ld.shared.u32 	%r46, [%r5+20];
	ld.shared.u32 	%r47, [%r8+640];
	mad.lo.s32 	%r48, %r47, %r46, %r45;
	ld.shared.u32 	%r49, [%r5+24];
	ld.shared.u32 	%r50, [%r8+768];
	mad.lo.s32 	%r51, %r50, %r49, %r48;
	ld.shared.u32 	%r52, [%r5+28];
	ld.shared.u32 	%r53, [%r8+896];
	mad.lo.s32 	%r54, %r53, %r52, %r51;
	ld.shared.u32 	%r55, [%r5+32];
	ld.shared.u32 	%r56, [%r8+1024];
	mad.lo.s32 	%r57, %r56, %r55, %r54;
	ld.shared.u32 	%r58, [%r5+36];
	ld.shared.u32 	%r59, [%r8+1152];
	mad.lo.s32 	%r60, %r59, %r58, %r57;
	ld.shared.u32 	%r61, [%r5+40];
	ld.shared.u32 	%r62, [%r8+1280];
	mad.lo.s32 	%r63, %r62, %r61, %r60;
	ld.shared.u32 	%r64, [%r5+44];
	ld.shared.u32 	%r65, [%r8+1408];
	mad.lo.s32 	%r66, %r65, %r64, %r63;
	ld.shared.u32 	%r67, [%r5+48];
	ld.shared.u32 	%r68, [%r8+1536];
	mad.lo.s32 	%r69, %r68, %r67, %r66;
	ld.shared.u32 	%r70, [%r5+52];
	ld.shared.u32 	%r71, [%r8+1664];
	mad.lo.s32 	%r72, %r71, %r70, %r69;
	ld.shared.u32 	%r73, [%r5+56];
	ld.shared.u32 	%r74, [%r8+1792];
	mad.lo.s32 	%r75, %r74, %r73, %r72;
	ld.shared.u32 	%r76, [%r5+60];
	ld.shared.u32 	%r77, [%r8+1920];
	mad.lo.s32 	%r78, %r77, %r76, %r75;
	ld.shared.u32 	%r79, [%r5+64];
	ld.shared.u32 	%r80, [%r8+2048];
	mad.lo.s32 	%r81, %r80, %r79, %r78;
	ld.shared.u32 	%r82, [%r5+68];
	ld.shared.u32 	%r83, [%r8+2176];
	mad.lo.s32 	%r84, %r83, %r82, %r81;
	ld.shared.u32 	%r85, [%r5+72];
	ld.shared.u32 	%r86, [%r8+2304];
	mad.lo.s32 	%r87, %r86, %r85, %r84;
	ld.shared.u32 	%r88, [%r5+76];
	ld.shared.u32 	%r89, [%r8+2432];
	mad.lo.s32 	%r90, %r89, %r88, %r87;
	ld.shared.u32 	%r91, [%r5+80];
	ld.shared.u32 	%r92, [%r8+2560];
	mad.lo.s32 	%r93, %r92, %r91, %r90;
	ld.shared.u32 	%r94, [%r5+84];
	ld.shared.u32 	%r95, [%r8+2688];
	mad.lo.s32 	%r96, %r95, %r94, %r93;
	ld.shared.u32 	%r97, [%r5+88];
	ld.shared.u32 	%r98, [%r8+2816];
	mad.lo.s32 	%r99, %r98, %r97, %r96;
	ld.shared.u32 	%r100, [%r5+92];
	ld.shared.u32 	%r101, [%r8+2944];
	mad.lo.s32 	%r102, %r101, %r100, %r99;
	ld.shared.u32 	%r103, [%r5+96];
	ld.shared.u32 	%r104, [%r8+3072];
	mad.lo.s32 	%r105, %r104, %r103, %r102;
	ld.shared.u32 	%r106, [%r5+100];
	ld.shared.u32 	%r107, [%r8+3200];
	mad.lo.s32 	%r108, %r107, %r106, %r105;
	ld.shared.u32 	%r109, [%r5+104];
	ld.shared.u32 	%r110, [%r8+3328];
	mad.lo.s32 	%r111, %r110, %r109, %r108;
	ld.shared.u32 	%r112, [%r5+108];
	ld.shared.u32 	%r113, [%r8+3456];
	mad.lo.s32 	%r114, %r113, %r112, %r111;
	ld.shared.u32 	%r115, [%r5+112];
	ld.shared.u32 	%r116, [%r8+3584];
	mad.lo.s32 	%r117, %r116, %r115, %r114;
	ld.shared.u32 	%r118, [%r5+116];
	ld.shared.u32 	%r119, [%r8+3712];
	mad.lo.s32 	%r120, %r119, %r118, %r117;
	ld.shared.u32 	%r121, [%r5+120];
	ld.shared.u32 	%r122, [%r8+3840];
	mad.lo.s32 	%r123, %r122, %r121, %r120;
	ld.shared.u32 	%r124, [%r5+124];
	ld.shared.u32 	%r125, [%r8+3968];
	mad.lo.s32 	%r128, %r125, %r124, %r123;
	bar.sync 	0;
	add.s32 	%r129, %r129, 1;
	add.s64 	%rd16, %rd16, %rd3;
	add.s32 	%r127, %r127, %r2;
	setp.ne.s32 	%p1, %r129, 32;
	@%p1 bra 	$L__BB0_1;
	cvta.to.global.u64 	%rd13, %rd6;
	add.s32 	%r126, %r3, %r1;
	mul.wide.s32 	%rd14, %r126, 4;
	add.s64 	%rd15, %rd13, %rd14;
	st.global.u32 	[%rd15], %r128;
	ret;

}


// ===== COMPILED SASS (sm_100) =====

	.target	sm_100

	.elftype	@"ET_EXEC"


//--------------------- .note.nv.tkinfo           --------------------------
	.section	.note.nv.tkinfo,"",@"SHT_NOTE"
	.sectionflags	@"SHF_NOTE_NV_TKINFO"
	.tkinfo
        /*0018*/ 	.word	0x00000002
        /*0030*/ 	.string	""
        /*0030*/ 	.string	"ptxas"
        /*0030*/ 	.string	"Cuda compilation tools, release 13.0, V13.0.88"
        /*0030*/ 	.string	"Build cuda_13.0.r13.0/compiler.36424714_0"
        /*0030*/ 	.string	"-arch sm_100 -m 64 "



//--------------------- .note.nv.cuinfo           --------------------------
	.section	.note.nv.cuinfo,"",@"SHT_NOTE"
	.sectionflags	@"SHF_NOTE_NV_CUINFO"
        /*0018*/ 	.short	0x0002
        /*001a*/ 	.short	0x0064
        /*001c*/ 	.short	0x0082
	.zero		2


//--------------------- .nv.info                  --------------------------
	.section	.nv.info,"",@"SHT_CUDA_INFO"
	.align	4


	//----- nvinfo : EIATTR_REGCOUNT
	.align		4
        /*0000*/ 	.byte	0x04, 0x2f
        /*0002*/ 	.short	(.L_1 - .L_0)
	.align		4
.L_0:
        /*0004*/ 	.word	index@(_Z10mul_matrixPiS_S_)
        /*0008*/ 	.word	0x0000001e


	//----- nvinfo : EIATTR_FRAME_SIZE
	.align		4
.L_1:
        /*000c*/ 	.byte	0x04, 0x11
        /*000e*/ 	.short	(.L_3 - .L_2)
	.align		4
.L_2:
        /*0010*/ 	.word	index@(_Z10mul_matrixPiS_S_)
        /*0014*/ 	.word	0x00000000


	//----- nvinfo : EIATTR_MIN_STACK_SIZE
	.align		4
.L_3:
        /*0018*/ 	.byte	0x04, 0x12
        /*001a*/ 	.short	(.L_5 - .L_4)
	.align		4
.L_4:
        /*001c*/ 	.word	index@(_Z10mul_matrixPiS_S_)
        /*0020*/ 	.word	0x00000000
.L_5:


//--------------------- .nv.compat                --------------------------
	.section	.nv.compat,"",@"SHT_CUDA_COMPAT_INFO"
	.align	4
        /*0000*/ 	.byte	0x02, 0x09, 0x00, 0x00, 0x02, 0x02, 0x01, 0x00, 0x02, 0x05, 0x05, 0x00, 0x03, 0x07, 0x01, 0x01
        /*0010*/ 	.byte	0x02, 0x03, 0x00, 0x00, 0x02, 0x06, 0x01, 0x00, 0x04, 0x0b, 0x08, 0x00, 0x09, 0x00, 0x00, 0x00
        /*0020*/ 	.byte	0x00, 0x00, 0x00, 0x00


//--------------------- .nv.info._Z10mul_matrixPiS_S_ --------------------------
	.section	.nv.info._Z10mul_matrixPiS_S_,"",@"SHT_CUDA_INFO"
	.sectionflags	@""
	.align	4


	//----- nvinfo : EIATTR_CUDA_API_VERSION
	.align		4
        /*0000*/ 	.byte	0x04, 0x37
        /*0002*/ 	.short	(.L_7 - .L_6)
.L_6:
        /*0004*/ 	.word	0x00000082


	//----- nvinfo : EIATTR_KPARAM_INFO
	.align		4
.L_7:
        /*0008*/ 	.byte	0x04, 0x17
        /*000a*/ 	.short	(.L_9 - .L_8)
.L_8:
        /*000c*/ 	.word	0x00000000
        /*0010*/ 	.short	0x0002
        /*0012*/ 	.short	0x0010
        /*0014*/ 	.byte	0x00, 0xf5, 0x21, 0x00


	//----- nvinfo : EIATTR_KPARAM_INFO
	.align		4
.L_9:
        /*0018*/ 	.byte	0x04, 0x17
        /*001a*/ 	.short	(.L_11 - .L_10)
.L_10:
        /*001c*/ 	.word	0x00000000
        /*0020*/ 	.short	0x0001
        /*0022*/ 	.short	0x0008
        /*0024*/ 	.byte	0x00, 0xf5, 0x21, 0x00


	//----- nvinfo : EIATTR_KPARAM_INFO
	.align		4
.L_11:
        /*0028*/ 	.byte	0x04, 0x17
        /*002a*/ 	.short	(.L_13 - .L_12)
.L_12:
        /*002c*/ 	.word	0x00000000
        /*0030*/ 	.short	0x0000
        /*0032*/ 	.short	0x0000
        /*0034*/ 	.byte	0x00, 0xf5, 0x21, 0x00


	//----- nvinfo : EIATTR_SPARSE_MMA_MASK
	.align		4
.L_13:
        /*0038*/ 	.byte	0x03, 0x50
        /*003a*/ 	.short	0x0000


	//----- nvinfo : EIATTR_MAXREG_COUNT
	.align		4
        /*003c*/ 	.byte	0x03, 0x1b
        /*003e*/ 	.short	0x00ff


	//----- nvinfo : EIATTR_NUM_BARRIERS
	.align		4
        /*0040*/ 	.byte	0x02, 0x4c
        /*0042*/ 	.byte	0x01
	.zero		1


	//----- nvinfo : EIATTR_MERCURY_ISA_VERSION
	.align		4
        /*0044*/ 	.byte	0x03, 0x5f
        /*0046*/ 	.short	0x0101


	//----- nvinfo : EIATTR_VRC_CTA_INIT_COUNT
	.align		4
        /*0048*/ 	.byte	0x02, 0x4a
	.zero		1
	.zero		1


	//----- nvinfo : EIATTR_EXIT_INSTR_OFFSETS
	.align		4
        /*004c*/ 	.byte	0x04, 0x1c
        /*004e*/ 	.short	(.L_15 - .L_14)


	//   ....[0]....
.L_14:
        /*0050*/ 	.word	0x00000720


	//----- nvinfo : EIATTR_CBANK_PARAM_SIZE
	.align		4
.L_15:
        /*0054*/ 	.byte	0x03, 0x19
        /*0056*/ 	.short	0x0018


	//----- nvinfo : EIATTR_PARAM_CBANK
	.align		4
        /*0058*/ 	.byte	0x04, 0x0a
        /*005a*/ 	.short	(.L_17 - .L_16)
	.align		4
.L_16:
        /*005c*/ 	.word	index@(.nv.constant0._Z10mul_matrixPiS_S_)
        /*0060*/ 	.short	0x0380
        /*0062*/ 	.short	0x0018


	//----- nvinfo : EIATTR_SW_WAR
	.align		4
.L_17:
        /*0064*/ 	.byte	0x04, 0x36
        /*0066*/ 	.short	(.L_19 - .L_18)
.L_18:
        /*0068*/ 	.word	0x00000008
.L_19:


//--------------------- .nv.callgraph             --------------------------
	.section	.nv.callgraph,"",@"SHT_CUDA_CALLGRAPH"
	.align	4
	.sectionentsize	8
	.align		4
        /*0000*/ 	.word	0x00000000
	.align		4
        /*0004*/ 	.word	0xffffffff
	.align		4
        /*0008*/ 	.word	0x00000000
	.align		4
        /*000c*/ 	.word	0xfffffffe
	.align		4
        /*0010*/ 	.word	0x00000000
	.align		4
        /*0014*/ 	.word	0xfffffffd
	.align		4
        /*0018*/ 	.word	0x00000000
	.align		4
        /*001c*/ 	.word	0xfffffffc


//--------------------- .text._Z10mul_matrixPiS_S_ --------------------------
	.section	.text._Z10mul_matrixPiS_S_,"ax",@progbits
	.align	128
        .global         _Z10mul_matrixPiS_S_
        .type           _Z10mul_matrixPiS_S_,@function
        .size           _Z10mul_matrixPiS_S_,(.L_x_2 - _Z10mul_matrixPiS_S_)
        .other          _Z10mul_matrixPiS_S_,@"STO_CUDA_ENTRY STV_DEFAULT"
_Z10mul_matrixPiS_S_:
.text._Z10mul_matrixPiS_S_:
[----:B------:R-:W-:Y:S01]  /*0000*/  LDC R1, c[0x0][0x37c] ;  /* 0x0000df00ff017b82 */ /* 0x000fe20000000800 */
[----:B------:R-:W0:Y:S07]  /*0010*/  S2R R4, SR_TID.X ;  /* 0x0000000000047919 */ /* 0x000e2e0000002100 */
[----:B------:R-:W1:Y:S01]  /*0020*/  S2UR UR6, SR_CgaCtaId ;  /* 0x00000000000679c3 */ /* 0x000e620000008800 */
[----:B------:R-:W-:Y:S01]  /*0030*/  UMOV UR4, 0x400 ;  /* 0x0000040000047882 */ /* 0x000fe20000000000 */
[----:B------:R-:W2:Y:S01]  /*0040*/  LDCU.64 UR8, c[0x0][0x358] ;  /* 0x00006b00ff0877ac */ /* 0x000ea20008000a00 */
[----:B------:R-:W3:Y:S01]  /*0050*/  S2R R0, SR_TID.Y ;  /* 0x0000000000007919 */ /* 0x000ee20000002200 */
[----:B------:R-:W-:-:S04]  /*0060*/  UIADD3 UR5, UPT, UPT, UR4, 0x1000, URZ ;  /* 0x0000100004057890 */ /* 0x000fc8000fffe0ff */
[----:B------:R-:W4:Y:S08]  /*0070*/  LDC R2, c[0x0][0x364] ;  /* 0x0000d900ff027b82 */ /* 0x000f300000000800 */
[----:B------:R-:W4:Y:S08]  /*0080*/  S2UR UR7, SR_CTAID.Y ;  /* 0x00000000000779c3 */ /* 0x000f300000002600 */
[----:B------:R-:W5:Y:S01]  /*0090*/  S2UR UR10, SR_CTAID.X ;  /* 0x00000000000a79c3 */ /* 0x000f620000002500 */
[----:B-1----:R-:W-:-:S02]  /*00a0*/  ULEA UR4, UR6, UR4, 0x18 ;  /* 0x0000000406047291 */ /* 0x002fc4000f8ec0ff */
[----:B------:R-:W-:-:S05]  /*00b0*/  ULEA UR5, UR6, UR5, 0x18 ;  /* 0x0000000506057291 */ /* 0x000fca000f8ec0ff */
[----:B------:R-:W5:Y:S01]  /*00c0*/  LDC R3, c[0x0][0x360] ;  /* 0x0000d800ff037b82 */ /* 0x000f620000000800 */
[----:B0-----:R-:W-:Y:S02]  /*00d0*/  LEA R7, R4, UR5, 0x2 ;  /* 0x0000000504077c11 */ /* 0x001fe4000f8e10ff */
[----:B---3--:R-:W-:Y:S01]  /*00e0*/  LEA R16, R0, UR4, 0x7 ;  /* 0x0000000400107c11 */ /* 0x008fe2000f8e38ff */
[----:B------:R-:W-:-:S03]  /*00f0*/  UMOV UR4, URZ ;  /* 0x000000ff00047c82 */ /* 0x000fc60008000000 */
[----:B------:R-:W-:Y:S01]  /*0100*/  LEA R6, R4, R16, 0x2 ;  /* 0x0000001004067211 */ /* 0x000fe200078e10ff */
[----:B------:R-:W0:Y:S01]  /*0110*/  LDC.64 R22, c[0x0][0x388] ;  /* 0x0000e200ff167b82 */ /* 0x000e220000000a00 */
[----:B----4-:R-:W-:-:S04]  /*0120*/  IMAD R19, R2, UR7, RZ ;  /* 0x0000000702137c24 */ /* 0x010fc8000f8e02ff */
[----:B------:R-:W-:-:S03]  /*0130*/  IMAD R5, R0, 0x401, R19 ;  /* 0x0000040100057824 */ /* 0x000fc600078e0213 */
[----:B------:R-:W1:Y:S01]  /*0140*/  LDC.64 R20, c[0x0][0x380] ;  /* 0x0000e000ff147b82 */ /* 0x000e620000000a00 */
[----:B-----5:R-:W-:-:S05]  /*0150*/  IMAD R17, R3, UR10, R4 ;  /* 0x0000000a03117c24 */ /* 0x020fca000f8e0204 */
[----:B------:R-:W-:Y:S01]  /*0160*/  SHF.L.U32 R17, R17, 0xa, RZ ;  /* 0x0000000a11117819 */ /* 0x000fe200000006ff */
[----:B0-----:R-:W-:-:S03]  /*0170*/  IMAD.WIDE.U32 R22, R5, 0x4, R22 ;  /* 0x0000000405167825 */ /* 0x001fc600078e0016 */
[----:B------:R-:W-:Y:S02]  /*0180*/  LOP3.LUT R4, R4, R17, RZ, 0xfc, !PT ;  /* 0x0000001104047212 */ /* 0x000fe400078efcff */
[----:B--2---:R-:W-:-:S07]  /*0190*/  LEA R5, R0, R7, 0x7 ;  /* 0x0000000700057211 */ /* 0x004fce00078e38ff */
.L_x_0:
[----:B-1----:R-:W-:Y:S01]  /*01a0*/  IMAD.WIDE.U32 R8, R4, 0x4, R20 ;  /* 0x0000000404087825 */ /* 0x002fe200078e0014 */
[----:B------:R-:W2:Y:S05]  /*01b0*/  LDG.E R18, desc[UR8][R22.64] ;  /* 0x0000000816127981 */ /* 0x000eaa000c1e1900 */
[----:B------:R-:W3:Y:S04]  /*01c0*/  LDG.E R9, desc[UR8][R8.64] ;  /* 0x0000000808097981 */ /* 0x000ee8000c1e1900 */
[----:B---3--:R-:W-:Y:S04]  /*01d0*/  STS [R6], R9 ;  /* 0x0000000906007388 */ /* 0x008fe80000000800 */
[----:B--2---:R-:W-:Y:S01]  /*01e0*/  STS [R5], R18 ;  /* 0x0000001205007388 */ /* 0x004fe20000000800 */
[----:B------:R-:W-:Y:S06]  /*01f0*/  BAR.SYNC.DEFER_BLOCKING 0x0 ;  /* 0x0000000000007b1d */ /* 0x000fec0000010000 */
[----:B------:R-:W-:Y:S04]  /*0200*/  LDS R10, [R7] ;  /* 0x00000000070a7984 */ /* 0x000fe80000000800 */
[----:B------:R-:W0:Y:S04]  /*0210*/  LDS.128 R12, [R16] ;  /* 0x00000000100c7984 */ /* 0x000e280000000c00 */
[----:B------:R-:W1:Y:S04]  /*0220*/  LDS R24, [R7+0x80] ;  /* 0x0000800007187984 */ /* 0x000e680000000800 */
[----:B------:R-:W2:Y:S04]  /*0230*/  LDS R25, [R7+0x100] ;  /* 0x0001000007197984 */ /* 0x000ea80000000800 */
[----:B------:R-:W3:Y:S04]  /*0240*/  LDS R26, [R7+0x180] ;  /* 0x00018000071a7984 */ /* 0x000ee80000000800 */
[----:B------:R-:W-:Y:S04]  /*0250*/  LDS R18, [R7+0x380] ;  /* 0x0003800007127984 */ /* 0x000fe80000000800 */
[----:B------:R-:W-:Y:S01]  /*0260*/  LDS R27, [R7+0xb00] ;  /* 0x000b0000071b7984 */ /* 0x000fe20000000800 */
[----:B0-----:R-:W-:-:S03]  /*0270*/  IMAD R10, R12, R10, R11 ;  /* 0x0000000a0c0a7224 */ /* 0x001fc600078e020b */
[----:B------:R-:W-:Y:S01]  /*0280*/  LDS R12, [R7+0x280] ;  /* 0x00028000070c7984 */ /* 0x000fe20000000800 */
[----:B-1----:R-:W-:-:S03]  /*0290*/  IMAD R13, R24, R13, R10 ;  /* 0x0000000d180d7224 */ /* 0x002fc600078e020a */
[----:B------:R-:W-:Y:S04]  /*02a0*/  LDS R24, [R7+0x200] ;  /* 0x0002000007187984 */ /* 0x000fe80000000800 */
[----:B------:R-:W0:Y:S01]  /*02b0*/  LDS.128 R8, [R16+0x10] ;  /* 0x0000100010087984 */ /* 0x000e220000000c00 */
[----:B--2---:R-:W-:-:S03]  /*02c0*/  IMAD R14, R25, R14, R13 ;  /* 0x0000000e190e7224 */ /* 0x004fc600078e020d */
[----:B------:R-:W1:Y:S01]  /*02d0*/  LDS R25, [R7+0x300] ;  /* 0x0003000007197984 */ /* 0x000e620000000800 */
[----:B---3--:R-:W-:-:S04]  /*02e0*/  IMAD R15, R26, R15, R14 ;  /* 0x0000000f1a0f7224 */ /* 0x008fc800078e020e */
[----:B0-----:R-:W-:Y:S02]  /*02f0*/  IMAD R8, R8, R24, R15 ;  /* 0x0000001808087224 */ /* 0x001fe400078e020f */
[----:B------:R-:W-:Y:S02]  /*0300*/  LDS R24, [R7+0x400] ;  /* 0x0004000007187984 */ /* 0x000fe40000000800 */
[----:B------:R-:W-:Y:S02]  /*0310*/  IMAD R9, R12, R9, R8 ;  /* 0x000000090c097224 */ /* 0x000fe400078e0208 */
[----:B------:R-:W0:Y:S04]  /*0320*/  LDS.128 R12, [R16+0x20] ;  /* 0x00002000100c7984 */ /* 0x000e280000000c00 */
[----:B------:R-:W2:Y:S01]  /*0330*/  LDS R8, [R7+0x480] ;  /* 0x0004800007087984 */ /* 0x000ea20000000800 */
[----:B-1----:R-:W-:-:S03]  /*0340*/  IMAD R10, R25, R10, R9 ;  /* 0x0000000a190a7224 */ /* 0x002fc600078e0209 */
[----:B------:R-:W1:Y:S01]  /*0350*/  LDS R25, [R7+0x500] ;  /* 0x0005000007197984 */ /* 0x000e620000000800 */
[----:B------:R-:W-:-:S03]  /*0360*/  IMAD R11, R18, R11, R10 ;  /* 0x0000000b120b7224 */ /* 0x000fc600078e020a */
[----:B------:R-:W3:Y:S01]  /*0370*/  LDS R18, [R7+0x580] ;  /* 0x0005800007127984 */ /* 0x000ee20000000800 */
[----:B0-----:R-:W-:-:S03]  /*0380*/  IMAD R11, R12, R24, R11 ;  /* 0x000000180c0b7224 */ /* 0x001fc600078e020b */
[----:B------:R-:W-:Y:S01]  /*0390*/  LDS R24, [R7+0x600] ;  /* 0x0006000007187984 */ /* 0x000fe20000000800 */
[----:B--2---:R-:W-:-:S03]  /*03a0*/  IMAD R13, R8, R13, R11 ;  /* 0x0000000d080d7224 */ /* 0x004fc600078e020b */
[----:B------:R-:W0:Y:S04]  /*03b0*/  LDS.128 R8, [R16+0x30] ;  /* 0x0000300010087984 */ /* 0x000e280000000c00 */
[----:B------:R-:W2:Y:S01]  /*03c0*/  LDS R12, [R7+0x680] ;  /* 0x00068000070c7984 */ /* 0x000ea20000000800 */
[----:B-1----:R-:W-:-:S03]  /*03d0*/  IMAD R14, R25, R14, R13 ;  /* 0x0000000e190e7224 */ /* 0x002fc600078e020d */
[----:B------:R-:W1:Y:S01]  /*03e0*/  LDS R25, [R7+0x700] ;  /* 0x0007000007197984 */ /* 0x000e620000000800 */
[----:B---3--:R-:W-:-:S03]  /*03f0*/  IMAD R15, R18, R15, R14 ;  /* 0x0000000f120f7224 */ /* 0x008fc600078e020e */
        /* <DEDUP_REMOVED lines=16> */
[----:B------:R-:W-:Y:S01]  /*0500*/  LDS R25, [R7+0xd00] ;  /* 0x000d000007197984 */ /* 0x000fe20000000800 */
[----:B---3--:R-:W-:-:S03]  /*0510*/  IMAD R15, R18, R15, R14 ;  /* 0x0000000f120f7224 */ /* 0x008fc600078e020e */
[----:B------:R-:W-:Y:S01]  /*0520*/  LDS R18, [R7+0xc80] ;  /* 0x000c800007127984 */ /* 0x000fe20000000800 */
[----:B0-----:R-:W-:-:S03]  /*0530*/  IMAD R15, R8, R24, R15 ;  /* 0x00000018080f7224 */ /* 0x001fc600078e020f */
[----:B------:R-:W0:Y:S01]  /*0540*/  LDS R8, [R7+0xb80] ;  /* 0x000b800007087984 */ /* 0x000e220000000800 */
[----:B--2---:R-:W-:-:S03]  /*0550*/  IMAD R9, R12, R9, R15 ;  /* 0x000000090c097224 */ /* 0x004fc600078e020f */
[----:B------:R-:W-:Y:S04]  /*0560*/  LDS R24, [R7+0xc00] ;  /* 0x000c000007187984 */ /* 0x000fe80000000800 */
[----:B------:R-:W1:Y:S01]  /*0570*/  LDS.128 R12, [R16+0x60] ;  /* 0x00006000100c7984 */ /* 0x000e620000000c00 */
[----:B------:R-:W-:-:S04]  /*0580*/  IMAD R9, R27, R10, R9 ;  /* 0x0000000a1b097224 */ /* 0x000fc800078e0209 */
[----:B0-----:R-:W-:-:S04]  /*0590*/  IMAD R9, R8, R11, R9 ;  /* 0x0000000b08097224 */ /* 0x001fc800078e0209 */
[----:B-1----:R-:W-:Y:S02]  /*05a0*/  IMAD R9, R12, R24, R9 ;  /* 0x000000180c097224 */ /* 0x002fe400078e0209 */
[----:B------:R-:W0:Y:S02]  /*05b0*/  LDS R12, [R7+0xd80] ;  /* 0x000d8000070c7984 */ /* 0x000e240000000800 */
[----:B------:R-:W-:Y:S02]  /*05c0*/  IMAD R13, R18, R13, R9 ;  /* 0x0000000d120d7224 */ /* 0x000fe400078e0209 */
[----:B------:R-:W-:Y:S04]  /*05d0*/  LDS R24, [R7+0xe00] ;  /* 0x000e000007187984 */ /* 0x000fe80000000800 */
[----:B------:R-:W1:Y:S01]  /*05e0*/  LDS.128 R8, [R16+0x70] ;  /* 0x0000700010087984 */ /* 0x000e620000000c00 */
[----:B------:R-:W-:-:S03]  /*05f0*/  IMAD R13, R25, R14, R13 ;  /* 0x0000000e190d7224 */ /* 0x000fc600078e020d */
[----:B------:R-:W2:Y:S04]  /*0600*/  LDS R18, [R7+0xe80] ;  /* 0x000e800007127984 */ /* 0x000ea80000000800 */
[----:B------:R-:W3:Y:S04]  /*0610*/  LDS R14, [R7+0xf00] ;  /* 0x000f0000070e7984 */ /* 0x000ee80000000800 */
[----:B------:R-:W4:Y:S01]  /*0620*/  LDS R25, [R7+0xf80] ;  /* 0x000f800007197984 */ /* 0x000f220000000800 */
[----:B------:R-:W-:-:S04]  /*0630*/  UIADD3 UR4, UPT, UPT, UR4, 0x1, URZ ;  /* 0x0000000104047890 */ /* 0x000fc8000fffe0ff */
[----:B------:R-:W-:Y:S01]  /*0640*/  UISETP.NE.AND UP0, UPT, UR4, 0x20, UPT ;  /* 0x000000200400788c */ /* 0x000fe2000bf05270 */
[----:B0-----:R-:W-:-:S04]  /*0650*/  IMAD R13, R12, R15, R13 ;  /* 0x0000000f0c0d7224 */ /* 0x001fc800078e020d */
[----:B-1----:R-:W-:-:S04]  /*0660*/  IMAD R8, R8, R24, R13 ;  /* 0x0000001808087224 */ /* 0x002fc800078e020d */
[----:B--2---:R-:W-:-:S04]  /*0670*/  IMAD R9, R18, R9, R8 ;  /* 0x0000000912097224 */ /* 0x004fc800078e0208 */
[----:B---3--:R-:W-:Y:S01]  /*0680*/  IMAD R10, R14, R10, R9 ;  /* 0x0000000a0e0a7224 */ /* 0x008fe200078e0209 */
[----:B------:R-:W-:Y:S01]  /*0690*/  IADD3 R4, PT, PT, R3, R4, RZ ;  /* 0x0000000403047210 */ /* 0x000fe20007ffe0ff */
[----:B------:R-:W-:-:S04]  /*06a0*/  IMAD.WIDE.U32 R22, R2, 0x1000, R22 ;  /* 0x0000100002167825 */ /* 0x000fc800078e0016 */
[----:B----4-:R-:W-:Y:S01]  /*06b0*/  IMAD R11, R25, R11, R10 ;  /* 0x0000000b190b7224 */ /* 0x010fe200078e020a */
[----:B------:R-:W-:Y:S06]  /*06c0*/  BAR.SYNC.DEFER_BLOCKING 0x0 ;  /* 0x0000000000007b1d */ /* 0x000fec0000010000 */
[----:B------:R-:W-:Y:S05]  /*06d0*/  BRA.U UP0, `(.L_x_0) ;  /* 0xfffffff900b07547 */ /* 0x000fea000b83ffff */
[----:B------:R-:W0:Y:S01]  /*06e0*/  LDC.64 R2, c[0x0][0x390] ;  /* 0x0000e400ff027b82 */ /* 0x000e220000000a00 */
[----:B------:R-:W-:-:S05]  /*06f0*/  IADD3 R17, PT, PT, R17, R19, R0 ;  /* 0x0000001311117210 */ /* 0x000fca0007ffe000 */
[----:B0-----:R-:W-:-:S05]  /*0700*/  IMAD.WIDE R2, R17, 0x4, R2 ;  /* 0x0000000411027825 */ /* 0x001fca00078e0202 */
[----:B------:R-:W-:Y:S01]  /*0710*/  STG.E desc[UR8][R2.64], R11 ;  /* 0x0000000b02007986 */ /* 0x000fe2000c101908 */
[----:B------:R-:W-:Y:S05]  /*0720*/  EXIT ;  /* 0x000000000000794d */ /* 0x000fea0003800000 */
.L_x_1:
[----:B------:R-:W-:-:S00]  /*0730*/  BRA `(.L_x_1) ;  /* 0xfffffffc00fc7947 */ /* 0x000fc0000383ffff */
[----:B------:R-:W-:-:S00]  /*0740*/  NOP ;  /* 0x0000000000007918 */ /* 0x000fc00000000000 */
        /* <DEDUP_REMOVED lines=11> */
.L_x_2:


//--------------------- .nv.shared._Z10mul_matrixPiS_S_ --------------------------
	.section	.nv.shared._Z10mul_matrixPiS_S_,"aw",@nobits
	.sectionflags	@""
	.align	4
.nv.shared._Z10mul_matrixPiS_S_:
	.zero		9216


//--------------------- .nv.shared.reserved.0     --------------------------
	.section	.nv.shared.reserved.0,"aw",@nobits
	.weak		__nv_reservedSMEM_offset_0_alias
	.size		__nv_reservedSMEM_offset_0_alias, 0, 64
	.other		__nv_reservedSMEM_offset_0_alias,@"STO_CUDA_RESERVED_SHARED STV_DEFAULT"
__nv_reservedSMEM_offset_0_alias:
	.zero		0
	.zero		64


//--------------------- .nv.constant0._Z10mul_matrixPiS_S_ --------------------------
	.section	.nv.constant0._Z10mul_matrixPiS_S_,"a",@progbits
	.sectionflags	@""
	.align	4
.nv.constant0._Z10mul_matrixPiS_S_:
	.zero		920


//--------------------- SYMBOLS --------------------------

	.type		.nv.reservedSmem.offset0,@object
	.size		.nv.reservedSmem.offset0,0x4
	.type		.nv.reservedSmem.cap,@object
	.size		.nv.reservedSmem.cap,0x4
